//
// Generated by NVIDIA NVVM Compiler
//
// Compiler Build ID: CL-36424714
// Cuda compilation tools, release 13.0, V13.0.88
// Based on NVVM 20.0.0
//

.version 9.0
.target sm_100
.address_size 64

	// .globl	_Z13processKernelPfii

.visible .entry _Z13processKernelPfii(
	.param .u64 .ptr .align 1 _Z13processKernelPfii_param_0,
	.param .u32 _Z13processKernelPfii_param_1,
	.param .u32 _Z13processKernelPfii_param_2
)
{
	.reg .pred 	%p<2>;
	.reg .b32 	%r<8>;
	.reg .b32 	%f<4>;
	.reg .b64 	%rd<5>;

	ld.param.u64 	%rd1, [_Z13processKernelPfii_param_0];
	ld.param.u32 	%r3, [_Z13processKernelPfii_param_1];
	ld.param.u32 	%r2, [_Z13processKernelPfii_param_2];
	mov.u32 	%r4, %ctaid.x;
	mov.u32 	%r5, %ntid.x;
	mov.u32 	%r6, %tid.x;
	mad.lo.s32 	%r1, %r4, %r5, %r6;
	setp.ge.s32 	%p1, %r1, %r3;
	@%p1 bra 	$L__BB0_2;
	cvta.to.global.u64 	%rd2, %rd1;
	add.s32 	%r7, %r2, %r1;
	cvt.rn.f32.s32 	%f1, %r7;
	sqrt.rn.f32 	%f2, %f1;
	add.f32 	%f3, %f2, %f2;
	mul.wide.s32 	%rd3, %r1, 4;
	add.s64 	%rd4, %rd2, %rd3;
	st.global.f32 	[%rd4], %f3;
$L__BB0_2:
	ret;

}


// ===== COMPILED SASS (sm_100) =====

	.target	sm_100

	.elftype	@"ET_EXEC"


//--------------------- .note.nv.tkinfo           --------------------------
	.section	.note.nv.tkinfo,"",@"SHT_NOTE"
	.sectionflags	@"SHF_NOTE_NV_TKINFO"
	.tkinfo
        /*0018*/ 	.word	0x00000002
        /*0030*/ 	.string	""
        /*0030*/ 	.string	"ptxas"
        /*0030*/ 	.string	"Cuda compilation tools, release 13.0, V13.0.88"
        /*0030*/ 	.string	"Build cuda_13.0.r13.0/compiler.36424714_0"
        /*0030*/ 	.string	"-arch sm_100 -m 64 "



//--------------------- .note.nv.cuinfo           --------------------------
	.section	.note.nv.cuinfo,"",@"SHT_NOTE"
	.sectionflags	@"SHF_NOTE_NV_CUINFO"
        /*0018*/ 	.short	0x0002
        /*001a*/ 	.short	0x0064
        /*001c*/ 	.short	0x0082
	.zero		2


//--------------------- .nv.info                  --------------------------
	.section	.nv.info,"",@"SHT_CUDA_INFO"
	.align	4


	//----- nvinfo : EIATTR_REGCOUNT
	.align		4
        /*0000*/ 	.byte	0x04, 0x2f
        /*0002*/ 	.short	(.L_1 - .L_0)
	.align		4
.L_0:
        /*0004*/ 	.word	index@(_Z13processKernelPfii)
        /*0008*/ 	.word	0x0000000c


	//----- nvinfo : EIATTR_FRAME_SIZE
	.align		4
.L_1:
        /*000c*/ 	.byte	0x04, 0x11
        /*000e*/ 	.short	(.L_3 - .L_2)
	.align		4
.L_2:
        /*0010*/ 	.word	index@($__internal_0_$__cuda_sm20_sqrt_rn_f32_slowpath)
        /*0014*/ 	.word	0x00000000


	//----- nvinfo : EIATTR_FRAME_SIZE
	.align		4
.L_3:
        /*0018*/ 	.byte	0x04, 0x11
        /*001a*/ 	.short	(.L_5 - .L_4)
	.align		4
.L_4:
        /*001c*/ 	.word	index@(_Z13processKernelPfii)
        /*0020*/ 	.word	0x00000000


	//----- nvinfo : EIATTR_MIN_STACK_SIZE
	.align		4
.L_5:
        /*0024*/ 	.byte	0x04, 0x12
        /*0026*/ 	.short	(.L_7 - .L_6)
	.align		4
.L_6:
        /*0028*/ 	.word	index@(_Z13processKernelPfii)
        /*002c*/ 	.word	0x00000000
.L_7:


//--------------------- .nv.compat                --------------------------
	.section	.nv.compat,"",@"SHT_CUDA_COMPAT_INFO"
	.align	4
        /*0000*/ 	.byte	0x02, 0x09, 0x00, 0x00, 0x02, 0x02, 0x01, 0x00, 0x02, 0x05, 0x05, 0x00, 0x03, 0x07, 0x01, 0x01
        /*0010*/ 	.byte	0x02, 0x03, 0x00, 0x00, 0x02, 0x06, 0x01, 0x00, 0x04, 0x0b, 0x08, 0x00, 0x01, 0x00, 0x00, 0x00
        /*0020*/ 	.byte	0x00, 0x00, 0x00, 0x00


//--------------------- .nv.info._Z13processKernelPfii --------------------------
	.section	.nv.info._Z13processKernelPfii,"",@"SHT_CUDA_INFO"
	.sectionflags	@""
	.align	4


	//----- nvinfo : EIATTR_CUDA_API_VERSION
	.align		4
        /*0000*/ 	.byte	0x04, 0x37
        /*0002*/ 	.short	(.L_9 - .L_8)
.L_8:
        /*0004*/ 	.word	0x00000082


	//----- nvinfo : EIATTR_KPARAM_INFO
	.align		4
.L_9:
        /*0008*/ 	.byte	0x04, 0x17
        /*000a*/ 	.short	(.L_11 - .L_10)
.L_10:
        /*000c*/ 	.word	0x00000000
        /*0010*/ 	.short	0x0002
        /*0012*/ 	.short	0x000c
        /*0014*/ 	.byte	0x00, 0xf0, 0x11, 0x00


	//----- nvinfo : EIATTR_KPARAM_INFO
	.align		4
.L_11:
        /*0018*/ 	.byte	0x04, 0x17
        /*001a*/ 	.short	(.L_13 - .L_12)
.L_12:
        /*001c*/ 	.word	0x00000000
        /*0020*/ 	.short	0x0001
        /*0022*/ 	.short	0x0008
        /*0024*/ 	.byte	0x00, 0xf0, 0x11, 0x00


	//----- nvinfo : EIATTR_KPARAM_INFO
	.align		4
.L_13:
        /*0028*/ 	.byte	0x04, 0x17
        /*002a*/ 	.short	(.L_15 - .L_14)
.L_14:
        /*002c*/ 	.word	0x00000000
        /*0030*/ 	.short	0x0000
        /*0032*/ 	.short	0x0000
        /*0034*/ 	.byte	0x00, 0xf5, 0x21, 0x00


	//----- nvinfo : EIATTR_SPARSE_MMA_MASK
	.align		4
.L_15:
        /*0038*/ 	.byte	0x03, 0x50
        /*003a*/ 	.short	0x0000


	//----- nvinfo : EIATTR_MAXREG_COUNT
	.align		4
        /*003c*/ 	.byte	0x03, 0x1b
        /*003e*/ 	.short	0x00ff


	//----- nvinfo : EIATTR_MERCURY_ISA_VERSION
	.align		4
        /*0040*/ 	.byte	0x03, 0x5f
        /*0042*/ 	.short	0x0101


	//----- nvinfo : EIATTR_VRC_CTA_INIT_COUNT
	.align		4
        /*0044*/ 	.byte	0x02, 0x4a
	.zero		1
	.zero		1


	//----- nvinfo : EIATTR_EXIT_INSTR_OFFSETS
	.align		4
        /*0048*/ 	.byte	0x04, 0x1c
        /*004a*/ 	.short	(.L_17 - .L_16)


	//   ....[0]....
.L_16:
        /*004c*/ 	.word	0x00000070


	//   ....[1]....
        /*0050*/ 	.word	0x000001d0


	//----- nvinfo : EIATTR_CRS_STACK_SIZE
	.align		4
.L_17:
        /*0054*/ 	.byte	0x04, 0x1e
        /*0056*/ 	.short	(.L_19 - .L_18)
.L_18:
        /*0058*/ 	.word	0x00000000


	//----- nvinfo : EIATTR_CBANK_PARAM_SIZE
	.align		4
.L_19:
        /*005c*/ 	.byte	0x03, 0x19
        /*005e*/ 	.short	0x0010


	//----- nvinfo : EIATTR_PARAM_CBANK
	.align		4
        /*0060*/ 	.byte	0x04, 0x0a
        /*0062*/ 	.short	(.L_21 - .L_20)
	.align		4
.L_20:
        /*0064*/ 	.word	index@(.nv.constant0._Z13processKernelPfii)
        /*0068*/ 	.short	0x0380
        /*006a*/ 	.short	0x0010


	//----- nvinfo : EIATTR_SW_WAR
	.align		4
.L_21:
        /*006c*/ 	.byte	0x04, 0x36
        /*006e*/ 	.short	(.L_23 - .L_22)
.L_22:
        /*0070*/ 	.word	0x00000008
.L_23:


//--------------------- .nv.callgraph             --------------------------
	.section	.nv.callgraph,"",@"SHT_CUDA_CALLGRAPH"
	.align	4
	.sectionentsize	8
	.align		4
        /*0000*/ 	.word	0x00000000
	.align		4
        /*0004*/ 	.word	0xffffffff
	.align		4
        /*0008*/ 	.word	0x00000000
	.align		4
        /*000c*/ 	.word	0xfffffffe
	.align		4
        /*0010*/ 	.word	0x00000000
	.align		4
        /*0014*/ 	.word	0xfffffffd
	.align		4
        /*0018*/ 	.word	0x00000000
	.align		4
        /*001c*/ 	.word	0xfffffffc


//--------------------- .text._Z13processKernelPfii --------------------------
	.section	.text._Z13processKernelPfii,"ax",@progbits
	.align	128
        .global         _Z13processKernelPfii
        .type           _Z13processKernelPfii,@function
        .size           _Z13processKernelPfii,(.L_x_5 - _Z13processKernelPfii)
        .other          _Z13processKernelPfii,@"STO_CUDA_ENTRY STV_DEFAULT"
_Z13processKernelPfii:
.text._Z13processKernelPfii:
[----:B------:R-:W-:Y:S01]  /*0000*/  LDC R1, c[0x0][0x37c] ;  /* 0x0000df00ff017b82 */ /* 0x000fe20000000800 */
[----:B------:R-:W0:Y:S07]  /*0010*/  S2R R0, SR_TID.X ;  /* 0x0000000000007919 */ /* 0x000e2e0000002100 */
[----:B------:R-:W0:Y:S01]  /*0020*/  S2UR UR4, SR_CTAID.X ;  /* 0x00000000000479c3 */ /* 0x000e220000002500 */
[----:B------:R-:W1:Y:S07]  /*0030*/  LDCU UR5, c[0x0][0x388] ;  /* 0x00007100ff0577ac */ /* 0x000e6e0008000800 */
[----:B------:R-:W0:Y:S02]  /*0040*/  LDC R5, c[0x0][0x360] ;  /* 0x0000d800ff057b82 */ /* 0x000e240000000800 */
[----:B0-----:R-:W-:-:S05]  /*0050*/  IMAD R5, R5, UR4, R0 ;  /* 0x0000000405057c24 */ /* 0x001fca000f8e0200 */
[----:B-1----:R-:W-:-:S13]  /*0060*/  ISETP.GE.AND P0, PT, R5, UR5, PT ;  /* 0x0000000505007c0c */ /* 0x002fda000bf06270 */
[----:B------:R-:W-:Y:S05]  /*0070*/  @P0 EXIT ;  /* 0x000000000000094d */ /* 0x000fea0003800000 */
[----:B------:R-:W0:Y:S01]  /*0080*/  LDCU UR4, c[0x0][0x38c] ;  /* 0x00007180ff0477ac */ /* 0x000e220008000800 */
[----:B------:R-:W-:Y:S01]  /*0090*/  BSSY.RECONVERGENT B0, `(.L_x_0) ;  /* 0x000000f000007945 */ /* 0x000fe20003800200 */
[----:B0-----:R-:W-:Y:S01]  /*00a0*/  IADD3 R0, PT, PT, R5, UR4, RZ ;  /* 0x0000000405007c10 */ /* 0x001fe2000fffe0ff */
[----:B------:R-:W0:Y:S03]  /*00b0*/  LDCU.64 UR4, c[0x0][0x358] ;  /* 0x00006b00ff0477ac */ /* 0x000e260008000a00 */
[----:B------:R-:W-:-:S04]  /*00c0*/  I2FP.F32.S32 R0, R0 ;  /* 0x0000000000007245 */ /* 0x000fc80000201400 */
[----:B------:R-:W-:Y:S01]  /*00d0*/  IADD3 R2, PT, PT, R0, -0xd000000, RZ ;  /* 0xf300000000027810 */ /* 0x000fe20007ffe0ff */
[----:B------:R1:W2:Y:S03]  /*00e0*/  MUFU.RSQ R3, R0 ;  /* 0x0000000000037308 */ /* 0x0002a60000001400 */
[----:B------:R-:W-:-:S13]  /*00f0*/  ISETP.GT.U32.AND P0, PT, R2, 0x727fffff, PT ;  /* 0x727fffff0200780c */ /* 0x000fda0003f04070 */
[----:B01----:R-:W-:Y:S05]  /*0100*/  @!P0 BRA `(.L_x_1) ;  /* 0x00000000000c8947 */ /* 0x003fea0003800000 */
[----:B------:R-:W-:-:S07]  /*0110*/  MOV R9, 0x130 ;  /* 0x0000013000097802 */ /* 0x000fce0000000f00 */
[----:B--2---:R-:W-:Y:S05]  /*0120*/  CALL.REL.NOINC `($__internal_0_$__cuda_sm20_sqrt_rn_f32_slowpath) ;  /* 0x00000000002c7944 */ /* 0x004fea0003c00000 */
[----:B------:R-:W-:Y:S05]  /*0130*/  BRA `(.L_x_2) ;  /* 0x0000000000107947 */ /* 0x000fea0003800000 */
.L_x_1:
[----:B--2---:R-:W-:Y:S01]  /*0140*/  FMUL.FTZ R7, R0, R3 ;  /* 0x0000000300077220 */ /* 0x004fe20000410000 */
[----:B------:R-:W-:-:S03]  /*0150*/  FMUL.FTZ R3, R3, 0.5 ;  /* 0x3f00000003037820 */ /* 0x000fc60000410000 */
[----:B------:R-:W-:-:S04]  /*0160*/  FFMA R0, -R7, R7, R0 ;  /* 0x0000000707007223 */ /* 0x000fc80000000100 */
[----:B------:R-:W-:-:S07]  /*0170*/  FFMA R0, R0, R3, R7 ;  /* 0x0000000300007223 */ /* 0x000fce0000000007 */
.L_x_2:
[----:B------:R-:W-:Y:S05]  /*0180*/  BSYNC.RECONVERGENT B0 ;  /* 0x0000000000007941 */ /* 0x000fea0003800200 */
.L_x_0:
[----:B------:R-:W0:Y:S01]  /*0190*/  LDC.64 R2, c[0x0][0x380] ;  /* 0x0000e000ff027b82 */ /* 0x000e220000000a00 */
[----:B------:R-:W-:Y:S01]  /*01a0*/  FADD R7, R0, R0 ;  /* 0x0000000000077221 */ /* 0x000fe20000000000 */
[----:B0-----:R-:W-:-:S05]  /*01b0*/  IMAD.WIDE R2, R5, 0x4, R2 ;  /* 0x0000000405027825 */ /* 0x001fca00078e0202 */
[----:B------:R-:W-:Y:S01]  /*01c0*/  STG.E desc[UR4][R2.64], R7 ;  /* 0x0000000702007986 */ /* 0x000fe2000c101904 */
[----:B------:R-:W-:Y:S05]  /*01d0*/  EXIT ;  /* 0x000000000000794d */ /* 0x000fea0003800000 */
        .weak           $__internal_0_$__cuda_sm20_sqrt_rn_f32_slowpath
        .type           $__internal_0_$__cuda_sm20_sqrt_rn_f32_slowpath,@function
        .size           $__internal_0_$__cuda_sm20_sqrt_rn_f32_slowpath,(.L_x_5 - $__internal_0_$__cuda_sm20_sqrt_rn_f32_slowpath)
$__internal_0_$__cuda_sm20_sqrt_rn_f32_slowpath:
[----:B------:R-:W-:-:S13]  /*01e0*/  LOP3.LUT P0, RZ, R0, 0x7fffffff, RZ, 0xc0, !PT ;  /* 0x7fffffff00ff7812 */ /* 0x000fda000780c0ff */
[----:B------:R-:W-:Y:S01]  /*01f0*/  @!P0 MOV R2, R0 ;  /* 0x0000000000028202 */ /* 0x000fe20000000f00 */
[----:B------:R-:W-:Y:S06]  /*0200*/  @!P0 BRA `(.L_x_3) ;  /* 0x0000000000408947 */ /* 0x000fec0003800000 */
[----:B------:R-:W-:-:S13]  /*0210*/  FSETP.GEU.FTZ.AND P0, PT, R0, RZ, PT ;  /* 0x000000ff0000720b */ /* 0x000fda0003f1e000 */
[----:B------:R-:W-:Y:S01]  /*0220*/  @!P0 MOV R2, 0x7fffffff ;  /* 0x7fffffff00028802 */ /* 0x000fe20000000f00 */
[----:B------:R-:W-:Y:S06]  /*0230*/  @!P0 BRA `(.L_x_3) ;  /* 0x0000000000348947 */ /* 0x000fec0003800000 */
[----:B------:R-:W-:-:S13]  /*0240*/  FSETP.GTU.FTZ.AND P0, PT, |R0|, +INF , PT ;  /* 0x7f8000000000780b */ /* 0x000fda0003f1c200 */
[----:B------:R-:W-:Y:S01]  /*0250*/  @P0 FADD.FTZ R2, R0, 1 ;  /* 0x3f80000000020421 */ /* 0x000fe20000010000 */
[----:B------:R-:W-:Y:S06]  /*0260*/  @P0 BRA `(.L_x_3) ;  /* 0x0000000000280947 */ /* 0x000fec0003800000 */
[----:B------:R-:W-:-:S13]  /*0270*/  FSETP.NEU.FTZ.AND P0, PT, |R0|, +INF , PT ;  /* 0x7f8000000000780b */ /* 0x000fda0003f1d200 */
[----:B------:R-:W-:-:S04]  /*0280*/  @P0 FFMA R3, R0, 1.84467440737095516160e+19, RZ ;  /* 0x5f80000000030823 */ /* 0x000fc800000000ff */
[----:B------:R-:W0:Y:S02]  /*0290*/  @P0 MUFU.RSQ R2, R3 ;  /* 0x0000000300020308 */ /* 0x000e240000001400 */
[----:B0-----:R-:W-:Y:S01]  /*02a0*/  @P0 FMUL.FTZ R4, R3, R2 ;  /* 0x0000000203040220 */ /* 0x001fe20000410000 */
[----:B------:R-:W-:Y:S01]  /*02b0*/  @P0 FMUL.FTZ R8, R2, 0.5 ;  /* 0x3f00000002080820 */ /* 0x000fe20000410000 */
[----:B------:R-:W-:Y:S02]  /*02c0*/  @!P0 MOV R2, R0 ;  /* 0x0000000000028202 */ /* 0x000fe40000000f00 */
[----:B------:R-:W-:-:S04]  /*02d0*/  @P0 FADD.FTZ R6, -R4, -RZ ;  /* 0x800000ff04060221 */ /* 0x000fc80000010100 */
[----:B------:R-:W-:-:S04]  /*02e0*/  @P0 FFMA R7, R4, R6, R3 ;  /* 0x0000000604070223 */ /* 0x000fc80000000003 */
[----:B------:R-:W-:-:S04]  /*02f0*/  @P0 FFMA R7, R7, R8, R4 ;  /* 0x0000000807070223 */ /* 0x000fc80000000004 */
[----:B------:R-:W-:-:S07]  /*0300*/  @P0 FMUL.FTZ R2, R7, 2.3283064365386962891e-10 ;  /* 0x2f80000007020820 */ /* 0x000fce0000410000 */
.L_x_3:
[----:B------:R-:W-:Y:S01]  /*0310*/  HFMA2 R3, -RZ, RZ, 0, 0 ;  /* 0x00000000ff037431 */ /* 0x000fe200000001ff */
[----:B------:R-:W-:Y:S02]  /*0320*/  MOV R0, R2 ;  /* 0x0000000200007202 */ /* 0x000fe40000000f00 */
[----:B------:R-:W-:-:S04]  /*0330*/  MOV R2, R9 ;  /* 0x0000000900027202 */ /* 0x000fc80000000f00 */
[----:B------:R-:W-:Y:S05]  /*0340*/  RET.REL.NODEC R2 `(_Z13processKernelPfii) ;  /* 0xfffffffc022c7950 */ /* 0x000fea0003c3ffff */
.L_x_4:
[----:B------:R-:W-:-:S00]  /*0350*/  BRA `(.L_x_4) ;  /* 0xfffffffc00fc7947 */ /* 0x000fc0000383ffff */
[----:B------:R-:W-:-:S00]  /*0360*/  NOP ;  /* 0x0000000000007918 */ /* 0x000fc00000000000 */
        /* <DEDUP_REMOVED lines=9> */
.L_x_5:


//--------------------- .nv.shared.reserved.0     --------------------------
	.section	.nv.shared.reserved.0,"aw",@nobits
	.weak		__nv_reservedSMEM_offset_0_alias
	.size		__nv_reservedSMEM_offset_0_alias, 0, 64
	.other		__nv_reservedSMEM_offset_0_alias,@"STO_CUDA_RESERVED_SHARED STV_DEFAULT"
__nv_reservedSMEM_offset_0_alias:
	.zero		0
	.zero		64


//--------------------- .nv.constant0._Z13processKernelPfii --------------------------
	.section	.nv.constant0._Z13processKernelPfii,"a",@progbits
	.sectionflags	@""
	.align	4
.nv.constant0._Z13processKernelPfii:
	.zero		912


//--------------------- SYMBOLS --------------------------

	.type		.nv.reservedSmem.offset0,@object
	.size		.nv.reservedSmem.offset0,0x4
